//
// Generated by NVIDIA NVVM Compiler
//
// Compiler Build ID: CL-36424714
// Cuda compilation tools, release 13.0, V13.0.88
// Based on NVVM 20.0.0
//

.version 9.0
.target sm_100
.address_size 64

	// .globl	_Z14softmax_gpu_v1ILi1024EfEvPT0_S1_i
// _ZZ14softmax_gpu_v1ILi1024EfEvPT0_S1_iE4smem has been demoted
// _ZZ14softmax_gpu_v1ILi1024EfEvPT0_S1_iE7max_val has been demoted
// _ZZ14softmax_gpu_v1ILi1024EfEvPT0_S1_iE3sum has been demoted

.visible .entry _Z14softmax_gpu_v1ILi1024EfEvPT0_S1_i(
	.param .u64 .ptr .align 1 _Z14softmax_gpu_v1ILi1024EfEvPT0_S1_i_param_0,
	.param .u64 .ptr .align 1 _Z14softmax_gpu_v1ILi1024EfEvPT0_S1_i_param_1,
	.param .u32 _Z14softmax_gpu_v1ILi1024EfEvPT0_S1_i_param_2
)
{
	.reg .pred 	%p<10>;
	.reg .b32 	%r<84>;
	.reg .b32 	%f<208>;
	.reg .b64 	%rd<9>;
	// demoted variable
	.shared .align 4 .b8 _ZZ14softmax_gpu_v1ILi1024EfEvPT0_S1_iE4smem[4096];
	// demoted variable
	.shared .align 4 .f32 _ZZ14softmax_gpu_v1ILi1024EfEvPT0_S1_iE7max_val;
	// demoted variable
	.shared .align 4 .f32 _ZZ14softmax_gpu_v1ILi1024EfEvPT0_S1_iE3sum;
	ld.param.u64 	%rd3, [_Z14softmax_gpu_v1ILi1024EfEvPT0_S1_i_param_0];
	ld.param.u64 	%rd2, [_Z14softmax_gpu_v1ILi1024EfEvPT0_S1_i_param_1];
	cvta.to.global.u64 	%rd4, %rd3;
	mov.u32 	%r80, %tid.x;
	mov.u32 	%r26, %ctaid.x;
	mov.u32 	%r2, %ntid.x;
	mad.lo.s32 	%r3, %r26, %r2, %r80;
	mul.wide.s32 	%rd5, %r3, 4;
	add.s64 	%rd6, %rd4, %rd5;
	ld.global.f32 	%f12, [%rd6];
	shl.b32 	%r27, %r80, 2;
	mov.u32 	%r28, _ZZ14softmax_gpu_v1ILi1024EfEvPT0_S1_iE4smem;
	add.s32 	%r29, %r28, %r27;
	st.shared.f32 	[%r29], %f12;
	bar.sync 	0;
	mov.b32 	%r30, 0;
	st.shared.u32 	[_ZZ14softmax_gpu_v1ILi1024EfEvPT0_S1_iE7max_val], %r30;
	setp.ne.s32 	%p1, %r80, 0;
	@%p1 bra 	$L__BB0_4;
	mov.f32 	%f204, 0f00000000;
	mov.b32 	%r76, 64;
$L__BB0_2:
	add.s32 	%r33, %r28, %r76;
	ld.shared.f32 	%f14, [%r33+-64];
	max.f32 	%f15, %f204, %f14;
	ld.shared.f32 	%f16, [%r33+-60];
	max.f32 	%f17, %f15, %f16;
	ld.shared.f32 	%f18, [%r33+-56];
	max.f32 	%f19, %f17, %f18;
	ld.shared.f32 	%f20, [%r33+-52];
	max.f32 	%f21, %f19, %f20;
	ld.shared.f32 	%f22, [%r33+-48];
	max.f32 	%f23, %f21, %f22;
	ld.shared.f32 	%f24, [%r33+-44];
	max.f32 	%f25, %f23, %f24;
	ld.shared.f32 	%f26, [%r33+-40];
	max.f32 	%f27, %f25, %f26;
	ld.shared.f32 	%f28, [%r33+-36];
	max.f32 	%f29, %f27, %f28;
	ld.shared.f32 	%f30, [%r33+-32];
	max.f32 	%f31, %f29, %f30;
	ld.shared.f32 	%f32, [%r33+-28];
	max.f32 	%f33, %f31, %f32;
	ld.shared.f32 	%f34, [%r33+-24];
	max.f32 	%f35, %f33, %f34;
	ld.shared.f32 	%f36, [%r33+-20];
	max.f32 	%f37, %f35, %f36;
	ld.shared.f32 	%f38, [%r33+-16];
	max.f32 	%f39, %f37, %f38;
	ld.shared.f32 	%f40, [%r33+-12];
	max.f32 	%f41, %f39, %f40;
	ld.shared.f32 	%f42, [%r33+-8];
	max.f32 	%f43, %f41, %f42;
	ld.shared.f32 	%f44, [%r33+-4];
	max.f32 	%f45, %f43, %f44;
	ld.shared.f32 	%f46, [%r33];
	max.f32 	%f47, %f45, %f46;
	ld.shared.f32 	%f48, [%r33+4];
	max.f32 	%f49, %f47, %f48;
	ld.shared.f32 	%f50, [%r33+8];
	max.f32 	%f51, %f49, %f50;
	ld.shared.f32 	%f52, [%r33+12];
	max.f32 	%f53, %f51, %f52;
	ld.shared.f32 	%f54, [%r33+16];
	max.f32 	%f55, %f53, %f54;
	ld.shared.f32 	%f56, [%r33+20];
	max.f32 	%f57, %f55, %f56;
	ld.shared.f32 	%f58, [%r33+24];
	max.f32 	%f59, %f57, %f58;
	ld.shared.f32 	%f60, [%r33+28];
	max.f32 	%f61, %f59, %f60;
	ld.shared.f32 	%f62, [%r33+32];
	max.f32 	%f63, %f61, %f62;
	ld.shared.f32 	%f64, [%r33+36];
	max.f32 	%f65, %f63, %f64;
	ld.shared.f32 	%f66, [%r33+40];
	max.f32 	%f67, %f65, %f66;
	ld.shared.f32 	%f68, [%r33+44];
	max.f32 	%f69, %f67, %f68;
	ld.shared.f32 	%f70, [%r33+48];
	max.f32 	%f71, %f69, %f70;
	ld.shared.f32 	%f72, [%r33+52];
	max.f32 	%f73, %f71, %f72;
	ld.shared.f32 	%f74, [%r33+56];
	max.f32 	%f75, %f73, %f74;
	ld.shared.f32 	%f76, [%r33+60];
	max.f32 	%f204, %f75, %f76;
	add.s32 	%r76, %r76, 128;
	setp.ne.s32 	%p2, %r76, 4160;
	@%p2 bra 	$L__BB0_2;
	st.shared.f32 	[_ZZ14softmax_gpu_v1ILi1024EfEvPT0_S1_iE7max_val], %f204;
$L__BB0_4:
	setp.ne.s32 	%p3, %r80, 0;
	bar.sync 	0;
	mov.b32 	%r34, 0;
	st.shared.u32 	[_ZZ14softmax_gpu_v1ILi1024EfEvPT0_S1_iE3sum], %r34;
	@%p3 bra 	$L__BB0_8;
	mov.f32 	%f205, 0f00000000;
	mov.b32 	%r77, 16;
	ld.shared.f32 	%f3, [_ZZ14softmax_gpu_v1ILi1024EfEvPT0_S1_iE7max_val];
$L__BB0_6:
	add.s32 	%r37, %r28, %r77;
	ld.shared.f32 	%f78, [%r37+-16];
	sub.f32 	%f79, %f78, %f3;
	fma.rn.f32 	%f80, %f79, 0f3BBB989D, 0f3F000000;
	cvt.sat.f32.f32 	%f81, %f80;
	mov.f32 	%f82, 0f4B400001;
	mov.f32 	%f83, 0f437C0000;
	fma.rm.f32 	%f84, %f81, %f83, %f82;
	add.f32 	%f85, %f84, 0fCB40007F;
	neg.f32 	%f86, %f85;
	fma.rn.f32 	%f87, %f79, 0f3FB8AA3B, %f86;
	fma.rn.f32 	%f88, %f79, 0f32A57060, %f87;
	mov.b32 	%r38, %f84;
	shl.b32 	%r39, %r38, 23;
	mov.b32 	%f89, %r39;
	ex2.approx.ftz.f32 	%f90, %f88;
	fma.rn.f32 	%f91, %f90, %f89, %f205;
	ld.shared.f32 	%f92, [%r37+-12];
	sub.f32 	%f93, %f92, %f3;
	fma.rn.f32 	%f94, %f93, 0f3BBB989D, 0f3F000000;
	cvt.sat.f32.f32 	%f95, %f94;
	fma.rm.f32 	%f96, %f95, %f83, %f82;
	add.f32 	%f97, %f96, 0fCB40007F;
	neg.f32 	%f98, %f97;
	fma.rn.f32 	%f99, %f93, 0f3FB8AA3B, %f98;
	fma.rn.f32 	%f100, %f93, 0f32A57060, %f99;
	mov.b32 	%r40, %f96;
	shl.b32 	%r41, %r40, 23;
	mov.b32 	%f101, %r41;
	ex2.approx.ftz.f32 	%f102, %f100;
	fma.rn.f32 	%f103, %f102, %f101, %f91;
	ld.shared.f32 	%f104, [%r37+-8];
	sub.f32 	%f105, %f104, %f3;
	fma.rn.f32 	%f106, %f105, 0f3BBB989D, 0f3F000000;
	cvt.sat.f32.f32 	%f107, %f106;
	fma.rm.f32 	%f108, %f107, %f83, %f82;
	add.f32 	%f109, %f108, 0fCB40007F;
	neg.f32 	%f110, %f109;
	fma.rn.f32 	%f111, %f105, 0f3FB8AA3B, %f110;
	fma.rn.f32 	%f112, %f105, 0f32A57060, %f111;
	mov.b32 	%r42, %f108;
	shl.b32 	%r43, %r42, 23;
	mov.b32 	%f113, %r43;
	ex2.approx.ftz.f32 	%f114, %f112;
	fma.rn.f32 	%f115, %f114, %f113, %f103;
	ld.shared.f32 	%f116, [%r37+-4];
	sub.f32 	%f117, %f116, %f3;
	fma.rn.f32 	%f118, %f117, 0f3BBB989D, 0f3F000000;
	cvt.sat.f32.f32 	%f119, %f118;
	fma.rm.f32 	%f120, %f119, %f83, %f82;
	add.f32 	%f121, %f120, 0fCB40007F;
	neg.f32 	%f122, %f121;
	fma.rn.f32 	%f123, %f117, 0f3FB8AA3B, %f122;
	fma.rn.f32 	%f124, %f117, 0f32A57060, %f123;
	mov.b32 	%r44, %f120;
	shl.b32 	%r45, %r44, 23;
	mov.b32 	%f125, %r45;
	ex2.approx.ftz.f32 	%f126, %f124;
	fma.rn.f32 	%f127, %f126, %f125, %f115;
	ld.shared.f32 	%f128, [%r37];
	sub.f32 	%f129, %f128, %f3;
	fma.rn.f32 	%f130, %f129, 0f3BBB989D, 0f3F000000;
	cvt.sat.f32.f32 	%f131, %f130;
	fma.rm.f32 	%f132, %f131, %f83, %f82;
	add.f32 	%f133, %f132, 0fCB40007F;
	neg.f32 	%f134, %f133;
	fma.rn.f32 	%f135, %f129, 0f3FB8AA3B, %f134;
	fma.rn.f32 	%f136, %f129, 0f32A57060, %f135;
	mov.b32 	%r46, %f132;
	shl.b32 	%r47, %r46, 23;
	mov.b32 	%f137, %r47;
	ex2.approx.ftz.f32 	%f138, %f136;
	fma.rn.f32 	%f139, %f138, %f137, %f127;
	ld.shared.f32 	%f140, [%r37+4];
	sub.f32 	%f141, %f140, %f3;
	fma.rn.f32 	%f142, %f141, 0f3BBB989D, 0f3F000000;
	cvt.sat.f32.f32 	%f143, %f142;
	fma.rm.f32 	%f144, %f143, %f83, %f82;
	add.f32 	%f145, %f144, 0fCB40007F;
	neg.f32 	%f146, %f145;
	fma.rn.f32 	%f147, %f141, 0f3FB8AA3B, %f146;
	fma.rn.f32 	%f148, %f141, 0f32A57060, %f147;
	mov.b32 	%r48, %f144;
	shl.b32 	%r49, %r48, 23;
	mov.b32 	%f149, %r49;
	ex2.approx.ftz.f32 	%f150, %f148;
	fma.rn.f32 	%f151, %f150, %f149, %f139;
	ld.shared.f32 	%f152, [%r37+8];
	sub.f32 	%f153, %f152, %f3;
	fma.rn.f32 	%f154, %f153, 0f3BBB989D, 0f3F000000;
	cvt.sat.f32.f32 	%f155, %f154;
	fma.rm.f32 	%f156, %f155, %f83, %f82;
	add.f32 	%f157, %f156, 0fCB40007F;
	neg.f32 	%f158, %f157;
	fma.rn.f32 	%f159, %f153, 0f3FB8AA3B, %f158;
	fma.rn.f32 	%f160, %f153, 0f32A57060, %f159;
	mov.b32 	%r50, %f156;
	shl.b32 	%r51, %r50, 23;
	mov.b32 	%f161, %r51;
	ex2.approx.ftz.f32 	%f162, %f160;
	fma.rn.f32 	%f163, %f162, %f161, %f151;
	ld.shared.f32 	%f164, [%r37+12];
	sub.f32 	%f165, %f164, %f3;
	fma.rn.f32 	%f166, %f165, 0f3BBB989D, 0f3F000000;
	cvt.sat.f32.f32 	%f167, %f166;
	fma.rm.f32 	%f168, %f167, %f83, %f82;
	add.f32 	%f169, %f168, 0fCB40007F;
	neg.f32 	%f170, %f169;
	fma.rn.f32 	%f171, %f165, 0f3FB8AA3B, %f170;
	fma.rn.f32 	%f172, %f165, 0f32A57060, %f171;
	mov.b32 	%r52, %f168;
	shl.b32 	%r53, %r52, 23;
	mov.b32 	%f173, %r53;
	ex2.approx.ftz.f32 	%f174, %f172;
	fma.rn.f32 	%f205, %f174, %f173, %f163;
	add.s32 	%r77, %r77, 32;
	setp.ne.s32 	%p4, %r77, 4112;
	@%p4 bra 	$L__BB0_6;
	st.shared.f32 	[_ZZ14softmax_gpu_v1ILi1024EfEvPT0_S1_iE3sum], %f205;
$L__BB0_8:
	bar.sync 	0;
	ld.shared.f32 	%f6, [_ZZ14softmax_gpu_v1ILi1024EfEvPT0_S1_iE7max_val];
	ld.shared.f32 	%f7, [_ZZ14softmax_gpu_v1ILi1024EfEvPT0_S1_iE3sum];
	cvta.to.global.u64 	%rd7, %rd2;
	add.s64 	%rd1, %rd7, %rd5;
	add.s32 	%r54, %r80, %r2;
	max.u32 	%r55, %r54, 1024;
	setp.lt.u32 	%p5, %r54, 1024;
	selp.u32 	%r56, 1, 0, %p5;
	add.s32 	%r57, %r54, %r56;
	sub.s32 	%r58, %r55, %r57;
	div.u32 	%r59, %r58, %r2;
	add.s32 	%r8, %r59, %r56;
	and.b32  	%r60, %r8, 3;
	setp.eq.s32 	%p6, %r60, 3;
	@%p6 bra 	$L__BB0_12;
	shl.b32 	%r9, %r2, 2;
	sub.s32 	%r62, %r27, %r9;
	add.s32 	%r79, %r28, %r62;
	add.s32 	%r64, %r8, 1;
	and.b32  	%r65, %r64, 3;
	neg.s32 	%r78, %r65;
$L__BB0_10:
	.pragma "nounroll";
	add.s32 	%r80, %r80, %r2;
	add.s32 	%r79, %r79, %r9;
	add.s32 	%r78, %r78, 1;
	setp.ne.s32 	%p7, %r78, 0;
	@%p7 bra 	$L__BB0_10;
	ld.shared.f32 	%f176, [%r79];
	sub.f32 	%f177, %f176, %f6;
	fma.rn.f32 	%f178, %f177, 0f3BBB989D, 0f3F000000;
	cvt.sat.f32.f32 	%f179, %f178;
	mov.f32 	%f180, 0f4B400001;
	mov.f32 	%f181, 0f437C0000;
	fma.rm.f32 	%f182, %f179, %f181, %f180;
	add.f32 	%f183, %f182, 0fCB40007F;
	neg.f32 	%f184, %f183;
	fma.rn.f32 	%f185, %f177, 0f3FB8AA3B, %f184;
	fma.rn.f32 	%f186, %f177, 0f32A57060, %f185;
	mov.b32 	%r66, %f182;
	shl.b32 	%r67, %r66, 23;
	mov.b32 	%f187, %r67;
	ex2.approx.ftz.f32 	%f188, %f186;
	mul.f32 	%f189, %f188, %f187;
	div.rn.f32 	%f207, %f189, %f7;
$L__BB0_12:
	setp.lt.u32 	%p8, %r8, 3;
	@%p8 bra 	$L__BB0_16;
	shl.b32 	%r68, %r2, 1;
	add.s32 	%r19, %r68, %r2;
	shl.b32 	%r69, %r80, 2;
	shl.b32 	%r70, %r2, 2;
	sub.s32 	%r71, %r69, %r70;
	add.s32 	%r82, %r28, %r71;
	shl.b32 	%r21, %r2, 4;
$L__BB0_14:
	add.s32 	%r73, %r80, %r19;
	add.s32 	%r80, %r73, %r2;
	add.s32 	%r82, %r82, %r21;
	setp.lt.u32 	%p9, %r80, 1024;
	@%p9 bra 	$L__BB0_14;
	ld.shared.f32 	%f190, [%r82];
	sub.f32 	%f191, %f190, %f6;
	fma.rn.f32 	%f192, %f191, 0f3BBB989D, 0f3F000000;
	cvt.sat.f32.f32 	%f193, %f192;
	mov.f32 	%f194, 0f4B400001;
	mov.f32 	%f195, 0f437C0000;
	fma.rm.f32 	%f196, %f193, %f195, %f194;
	add.f32 	%f197, %f196, 0fCB40007F;
	neg.f32 	%f198, %f197;
	fma.rn.f32 	%f199, %f191, 0f3FB8AA3B, %f198;
	fma.rn.f32 	%f200, %f191, 0f32A57060, %f199;
	mov.b32 	%r74, %f196;
	shl.b32 	%r75, %r74, 23;
	mov.b32 	%f201, %r75;
	ex2.approx.ftz.f32 	%f202, %f200;
	mul.f32 	%f203, %f202, %f201;
	div.rn.f32 	%f207, %f203, %f7;
$L__BB0_16:
	st.global.f32 	[%rd1], %f207;
	bar.sync 	0;
	ret;

}


// ===== COMPILED SASS (sm_100) =====

	.target	sm_100

	.elftype	@"ET_EXEC"


//--------------------- .note.nv.tkinfo           --------------------------
	.section	.note.nv.tkinfo,"",@"SHT_NOTE"
	.sectionflags	@"SHF_NOTE_NV_TKINFO"
	.tkinfo
        /*0018*/ 	.word	0x00000002
        /*0030*/ 	.string	""
        /*0030*/ 	.string	"ptxas"
        /*0030*/ 	.string	"Cuda compilation tools, release 13.0, V13.0.88"
        /*0030*/ 	.string	"Build cuda_13.0.r13.0/compiler.36424714_0"
        /*0030*/ 	.string	"-arch sm_100 -m 64 "



//--------------------- .note.nv.cuinfo           --------------------------
	.section	.note.nv.cuinfo,"",@"SHT_NOTE"
	.sectionflags	@"SHF_NOTE_NV_CUINFO"
        /*0018*/ 	.short	0x0002
        /*001a*/ 	.short	0x0064
        /*001c*/ 	.short	0x0082
	.zero		2


//--------------------- .nv.info                  --------------------------
	.section	.nv.info,"",@"SHT_CUDA_INFO"
	.align	4


	//----- nvinfo : EIATTR_REGCOUNT
	.align		4
        /*0000*/ 	.byte	0x04, 0x2f
        /*0002*/ 	.short	(.L_1 - .L_0)
	.align		4
.L_0:
        /*0004*/ 	.word	index@(_Z14softmax_gpu_v1ILi1024EfEvPT0_S1_i)
        /*0008*/ 	.word	0x0000001f


	//----- nvinfo : EIATTR_FRAME_SIZE
	.align		4
.L_1:
        /*000c*/ 	.byte	0x04, 0x11
        /*000e*/ 	.short	(.L_3 - .L_2)
	.align		4
.L_2:
        /*0010*/ 	.word	index@($__internal_0_$__cuda_sm3x_div_rn_noftz_f32_slowpath)
        /*0014*/ 	.word	0x00000000


	//----- nvinfo : EIATTR_FRAME_SIZE
	.align		4
.L_3:
        /*0018*/ 	.byte	0x04, 0x11
        /*001a*/ 	.short	(.L_5 - .L_4)
	.align		4
.L_4:
        /*001c*/ 	.word	index@(_Z14softmax_gpu_v1ILi1024EfEvPT0_S1_i)
        /*0020*/ 	.word	0x00000000


	//----- nvinfo : EIATTR_MIN_STACK_SIZE
	.align		4
.L_5:
        /*0024*/ 	.byte	0x04, 0x12
        /*0026*/ 	.short	(.L_7 - .L_6)
	.align		4
.L_6:
        /*0028*/ 	.word	index@(_Z14softmax_gpu_v1ILi1024EfEvPT0_S1_i)
        /*002c*/ 	.word	0x00000000
.L_7:


//--------------------- .nv.compat                --------------------------
	.section	.nv.compat,"",@"SHT_CUDA_COMPAT_INFO"
	.align	4
        /*0000*/ 	.byte	0x02, 0x09, 0x00, 0x00, 0x02, 0x02, 0x01, 0x00, 0x02, 0x05, 0x05, 0x00, 0x03, 0x07, 0x01, 0x01
        /*0010*/ 	.byte	0x02, 0x03, 0x00, 0x00, 0x02, 0x06, 0x01, 0x00, 0x04, 0x0b, 0x08, 0x00, 0x01, 0x00, 0x00, 0x00
        /*0020*/ 	.byte	0x00, 0x00, 0x00, 0x00


//--------------------- .nv.info._Z14softmax_gpu_v1ILi1024EfEvPT0_S1_i --------------------------
	.section	.nv.info._Z14softmax_gpu_v1ILi1024EfEvPT0_S1_i,"",@"SHT_CUDA_INFO"
	.sectionflags	@""
	.align	4


	//----- nvinfo : EIATTR_CUDA_API_VERSION
	.align		4
        /*0000*/ 	.byte	0x04, 0x37
        /*0002*/ 	.short	(.L_9 - .L_8)
.L_8:
        /*0004*/ 	.word	0x00000082


	//----- nvinfo : EIATTR_KPARAM_INFO
	.align		4
.L_9:
        /*0008*/ 	.byte	0x04, 0x17
        /*000a*/ 	.short	(.L_11 - .L_10)
.L_10:
        /*000c*/ 	.word	0x00000000
        /*0010*/ 	.short	0x0002
        /*0012*/ 	.short	0x0010
        /*0014*/ 	.byte	0x00, 0xf0, 0x11, 0x00


	//----- nvinfo : EIATTR_KPARAM_INFO
	.align		4
.L_11:
        /*0018*/ 	.byte	0x04, 0x17
        /*001a*/ 	.short	(.L_13 - .L_12)
.L_12:
        /*001c*/ 	.word	0x00000000
        /*0020*/ 	.short	0x0001
        /*0022*/ 	.short	0x0008
        /*0024*/ 	.byte	0x00, 0xf5, 0x21, 0x00


	//----- nvinfo : EIATTR_KPARAM_INFO
	.align		4
.L_13:
        /*0028*/ 	.byte	0x04, 0x17
        /*002a*/ 	.short	(.L_15 - .L_14)
.L_14:
        /*002c*/ 	.word	0x00000000
        /*0030*/ 	.short	0x0000
        /*0032*/ 	.short	0x0000
        /*0034*/ 	.byte	0x00, 0xf5, 0x21, 0x00


	//----- nvinfo : EIATTR_SPARSE_MMA_MASK
	.align		4
.L_15:
        /*0038*/ 	.byte	0x03, 0x50
        /*003a*/ 	.short	0x0000


	//----- nvinfo : EIATTR_MAXREG_COUNT
	.align		4
        /*003c*/ 	.byte	0x03, 0x1b
        /*003e*/ 	.short	0x00ff


	//----- nvinfo : EIATTR_NUM_BARRIERS
	.align		4
        /*0040*/ 	.byte	0x02, 0x4c
        /*0042*/ 	.byte	0x01
	.zero		1


	//----- nvinfo : EIATTR_MERCURY_ISA_VERSION
	.align		4
        /*0044*/ 	.byte	0x03, 0x5f
        /*0046*/ 	.short	0x0101


	//----- nvinfo : EIATTR_VRC_CTA_INIT_COUNT
	.align		4
        /*0048*/ 	.byte	0x02, 0x4a
	.zero		1
	.zero		1


	//----- nvinfo : EIATTR_EXIT_INSTR_OFFSETS
	.align		4
        /*004c*/ 	.byte	0x04, 0x1c
        /*004e*/ 	.short	(.L_17 - .L_16)


	//   ....[0]....
.L_16:
        /*0050*/ 	.word	0x00000fa0


	//----- nvinfo : EIATTR_CRS_STACK_SIZE
	.align		4
.L_17:
        /*0054*/ 	.byte	0x04, 0x1e
        /*0056*/ 	.short	(.L_19 - .L_18)
.L_18:
        /*0058*/ 	.word	0x00000000


	//----- nvinfo : EIATTR_CBANK_PARAM_SIZE
	.align		4
.L_19:
        /*005c*/ 	.byte	0x03, 0x19
        /*005e*/ 	.short	0x0014


	//----- nvinfo : EIATTR_PARAM_CBANK
	.align		4
        /*0060*/ 	.byte	0x04, 0x0a
        /*0062*/ 	.short	(.L_21 - .L_20)
	.align		4
.L_20:
        /*0064*/ 	.word	index@(.nv.constant0._Z14softmax_gpu_v1ILi1024EfEvPT0_S1_i)
        /*0068*/ 	.short	0x0380
        /*006a*/ 	.short	0x0014


	//----- nvinfo : EIATTR_SW_WAR
	.align		4
.L_21:
        /*006c*/ 	.byte	0x04, 0x36
        /*006e*/ 	.short	(.L_23 - .L_22)
.L_22:
        /*0070*/ 	.word	0x00000008
.L_23:


//--------------------- .nv.callgraph             --------------------------
	.section	.nv.callgraph,"",@"SHT_CUDA_CALLGRAPH"
	.align	4
	.sectionentsize	8
	.align		4
        /*0000*/ 	.word	0x00000000
	.align		4
        /*0004*/ 	.word	0xffffffff
	.align		4
        /*0008*/ 	.word	0x00000000
	.align		4
        /*000c*/ 	.word	0xfffffffe
	.align		4
        /*0010*/ 	.word	0x00000000
	.align		4
        /*0014*/ 	.word	0xfffffffd
	.align		4
        /*0018*/ 	.word	0x00000000
	.align		4
        /*001c*/ 	.word	0xfffffffc


//--------------------- .text._Z14softmax_gpu_v1ILi1024EfEvPT0_S1_i --------------------------
	.section	.text._Z14softmax_gpu_v1ILi1024EfEvPT0_S1_i,"ax",@progbits
	.align	128
        .global         _Z14softmax_gpu_v1ILi1024EfEvPT0_S1_i
        .type           _Z14softmax_gpu_v1ILi1024EfEvPT0_S1_i,@function
        .size           _Z14softmax_gpu_v1ILi1024EfEvPT0_S1_i,(.L_x_28 - _Z14softmax_gpu_v1ILi1024EfEvPT0_S1_i)
        .other          _Z14softmax_gpu_v1ILi1024EfEvPT0_S1_i,@"STO_CUDA_ENTRY STV_DEFAULT"
_Z14softmax_gpu_v1ILi1024EfEvPT0_S1_i:
.text._Z14softmax_gpu_v1ILi1024EfEvPT0_S1_i:
[----:B------:R-:W-:Y:S01]  /*0000*/  LDC R1, c[0x0][0x37c] ;  /* 0x0000df00ff017b82 */ /* 0x000fe20000000800 */
[----:B------:R-:W0:Y:S07]  /*0010*/  S2R R3, SR_TID.X ;  /* 0x0000000000037919 */ /* 0x000e2e0000002100 */
[----:B------:R-:W0:Y:S01]  /*0020*/  S2UR UR4, SR_CTAID.X ;  /* 0x00000000000479c3 */ /* 0x000e220000002500 */
[----:B------:R-:W1:Y:S07]  /*0030*/  LDCU.64 UR6, c[0x0][0x358] ;  /* 0x00006b00ff0677ac */ /* 0x000e6e0008000a00 */
[----:B------:R-:W0:Y:S08]  /*0040*/  LDC R0, c[0x0][0x360] ;  /* 0x0000d800ff007b82 */ /* 0x000e300000000800 */
[----:B------:R-:W2:Y:S01]  /*0050*/  LDC.64 R4, c[0x0][0x380] ;  /* 0x0000e000ff047b82 */ /* 0x000ea20000000a00 */
[----:B0-----:R-:W-:-:S04]  /*0060*/  IMAD R24, R0, UR4, R3 ;  /* 0x0000000400187c24 */ /* 0x001fc8000f8e0203 */
[----:B--2---:R-:W-:-:S06]  /*0070*/  IMAD.WIDE R4, R24, 0x4, R4 ;  /* 0x0000000418047825 */ /* 0x004fcc00078e0204 */
[----:B-1----:R-:W2:Y:S01]  /*0080*/  LDG.E R4, desc[UR6][R4.64] ;  /* 0x0000000604047981 */ /* 0x002ea2000c1e1900 */
[----:B------:R-:W0:Y:S01]  /*0090*/  S2UR UR5, SR_CgaCtaId ;  /* 0x00000000000579c3 */ /* 0x000e220000008800 */
[----:B------:R-:W-:Y:S01]  /*00a0*/  UMOV UR4, 0x400 ;  /* 0x0000040000047882 */ /* 0x000fe20000000000 */
[----:B------:R-:W-:Y:S01]  /*00b0*/  ISETP.NE.AND P0, PT, R3, RZ, PT ;  /* 0x000000ff0300720c */ /* 0x000fe20003f05270 */
[----:B------:R-:W-:Y:S01]  /*00c0*/  BSSY.RECONVERGENT B0, `(.L_x_0) ;  /* 0x0000025000007945 */ /* 0x000fe20003800200 */
[----:B0-----:R-:W-:-:S06]  /*00d0*/  ULEA UR4, UR5, UR4, 0x18 ;  /* 0x0000000405047291 */ /* 0x001fcc000f8ec0ff */
[----:B------:R-:W-:-:S05]  /*00e0*/  LEA R7, R3, UR4, 0x2 ;  /* 0x0000000403077c11 */ /* 0x000fca000f8e10ff */
[----:B--2---:R0:W-:Y:S01]  /*00f0*/  STS [R7], R4 ;  /* 0x0000000407007388 */ /* 0x0041e20000000800 */
[----:B------:R-:W-:Y:S06]  /*0100*/  BAR.SYNC.DEFER_BLOCKING 0x0 ;  /* 0x0000000000007b1d */ /* 0x000fec0000010000 */
[----:B------:R-:W-:Y:S01]  /*0110*/  STS [UR4+0x1000], RZ ;  /* 0x001000ffff007988 */ /* 0x000fe20008000804 */
[----:B------:R-:W-:Y:S05]  /*0120*/  @P0 BRA `(.L_x_1) ;  /* 0x0000000000780947 */ /* 0x000fea0003800000 */
[----:B------:R-:W-:Y:S02]  /*0130*/  HFMA2 R25, -RZ, RZ, 0, 0 ;  /* 0x00000000ff197431 */ /* 0x000fe400000001ff */
[----:B------:R-:W-:-:S07]  /*0140*/  IMAD.MOV.U32 R2, RZ, RZ, 0x40 ;  /* 0x00000040ff027424 */ /* 0x000fce00078e00ff */
.L_x_2:
[----:B------:R-:W1:Y:S04]  /*0150*/  LDS.128 R8, [R2+UR4+-0x40] ;  /* 0xffffc00402087984 */ /* 0x000e680008000c00 */
[----:B------:R-:W2:Y:S04]  /*0160*/  LDS.128 R20, [R2+UR4+-0x30] ;  /* 0xffffd00402147984 */ /* 0x000ea80008000c00 */
[----:B------:R-:W3:Y:S04]  /*0170*/  LDS.128 R16, [R2+UR4+-0x20] ;  /* 0xffffe00402107984 */ /* 0x000ee80008000c00 */
[----:B0-----:R-:W0:Y:S04]  /*0180*/  LDS.128 R4, [R2+UR4+-0x10] ;  /* 0xfffff00402047984 */ /* 0x001e280008000c00 */
[----:B------:R-:W4:Y:S01]  /*0190*/  LDS.128 R12, [R2+UR4] ;  /* 0x00000004020c7984 */ /* 0x000f220008000c00 */
[----:B-1----:R-:W-:-:S04]  /*01a0*/  FMNMX3 R8, R25, R8, R9, !PT ;  /* 0x0000000819087276 */ /* 0x002fc80007800009 */
[----:B------:R-:W-:Y:S02]  /*01b0*/  FMNMX3 R25, R8, R10, R11, !PT ;  /* 0x0000000a08197276 */ /* 0x000fe4000780000b */
[----:B------:R-:W1:Y:S02]  /*01c0*/  LDS.128 R8, [R2+UR4+0x10] ;  /* 0x0000100402087984 */ /* 0x000e640008000c00 */
[----:B--2---:R-:W-:-:S04]  /*01d0*/  FMNMX3 R20, R25, R20, R21, !PT ;  /* 0x0000001419147276 */ /* 0x004fc80007800015 */
[----:B------:R-:W-:Y:S02]  /*01e0*/  FMNMX3 R25, R20, R22, R23, !PT ;  /* 0x0000001614197276 */ /* 0x000fe40007800017 */
[----:B------:R-:W2:Y:S02]  /*01f0*/  LDS.128 R20, [R2+UR4+0x20] ;  /* 0x0000200402147984 */ /* 0x000ea40008000c00 */
[----:B---3--:R-:W-:-:S04]  /*0200*/  FMNMX3 R16, R25, R16, R17, !PT ;  /* 0x0000001019107276 */ /* 0x008fc80007800011 */
[----:B------:R-:W-:Y:S02]  /*0210*/  FMNMX3 R25, R16, R18, R19, !PT ;  /* 0x0000001210197276 */ /* 0x000fe40007800013 */
[----:B------:R3:W5:Y:S02]  /*0220*/  LDS.128 R16, [R2+UR4+0x30] ;  /* 0x0000300402107984 */ /* 0x0007640008000c00 */
[----:B0-----:R-:W-:-:S04]  /*0230*/  FMNMX3 R4, R25, R4, R5, !PT ;  /* 0x0000000419047276 */ /* 0x001fc80007800005 */
[----:B------:R-:W-:Y:S02]  /*0240*/  FMNMX3 R4, R4, R6, R7, !PT ;  /* 0x0000000604047276 */ /* 0x000fe40007800007 */
[----:B---3--:R-:W-:Y:S02]  /*0250*/  IADD3 R2, PT, PT, R2, 0x80, RZ ;  /* 0x0000008002027810 */ /* 0x008fe40007ffe0ff */
[----:B----4-:R-:W-:Y:S02]  /*0260*/  FMNMX3 R4, R4, R12, R13, !PT ;  /* 0x0000000c04047276 */ /* 0x010fe4000780000d */
[----:B------:R-:W-:Y:S02]  /*0270*/  ISETP.NE.AND P0, PT, R2, 0x1040, PT ;  /* 0x000010400200780c */ /* 0x000fe40003f05270 */
[----:B------:R-:W-:-:S04]  /*0280*/  FMNMX3 R4, R4, R14, R15, !PT ;  /* 0x0000000e04047276 */ /* 0x000fc8000780000f */
[----:B-1----:R-:W-:-:S04]  /*0290*/  FMNMX3 R4, R4, R8, R9, !PT ;  /* 0x0000000804047276 */ /* 0x002fc80007800009 */
[----:B------:R-:W-:-:S04]  /*02a0*/  FMNMX3 R4, R4, R10, R11, !PT ;  /* 0x0000000a04047276 */ /* 0x000fc8000780000b */
[----:B--2---:R-:W-:-:S04]  /*02b0*/  FMNMX3 R4, R4, R20, R21, !PT ;  /* 0x0000001404047276 */ /* 0x004fc80007800015 */
[----:B------:R-:W-:-:S04]  /*02c0*/  FMNMX3 R4, R4, R22, R23, !PT ;  /* 0x0000001604047276 */ /* 0x000fc80007800017 */
[----:B-----5:R-:W-:-:S04]  /*02d0*/  FMNMX3 R4, R4, R16, R17, !PT ;  /* 0x0000001004047276 */ /* 0x020fc80007800011 */
[----:B------:R-:W-:Y:S01]  /*02e0*/  FMNMX3 R25, R4, R18, R19, !PT ;  /* 0x0000001204197276 */ /* 0x000fe20007800013 */
[----:B------:R-:W-:Y:S06]  /*02f0*/  @P0 BRA `(.L_x_2) ;  /* 0xfffffffc00940947 */ /* 0x000fec000383ffff */
[----:B------:R1:W-:Y:S02]  /*0300*/  STS [UR4+0x1000], R25 ;  /* 0x00100019ff007988 */ /* 0x0003e40008000804 */
.L_x_1:
[----:B------:R-:W-:Y:S05]  /*0310*/  BSYNC.RECONVERGENT B0 ;  /* 0x0000000000007941 */ /* 0x000fea0003800200 */
.L_x_0:
[----:B------:R-:W-:Y:S01]  /*0320*/  BAR.SYNC.DEFER_BLOCKING 0x0 ;  /* 0x0000000000007b1d */ /* 0x000fe20000010000 */
[----:B------:R-:W-:-:S05]  /*0330*/  ISETP.NE.AND P0, PT, R3, RZ, PT ;  /* 0x000000ff0300720c */ /* 0x000fca0003f05270 */
[----:B------:R-:W-:Y:S01]  /*0340*/  BSSY.RECONVERGENT B0, `(.L_x_3) ;  /* 0x0000056000007945 */ /* 0x000fe20003800200 */
[----:B------:R-:W-:Y:S07]  /*0350*/  STS [UR4+0x1004], RZ ;  /* 0x001004ffff007988 */ /* 0x000fee0008000804 */
[----:B------:R-:W-:Y:S05]  /*0360*/  @P0 BRA `(.L_x_4) ;  /* 0x00000004004c0947 */ /* 0x000fea0003800000 */
[----:B------:R-:W2:Y:S01]  /*0370*/  LDS R2, [UR4+0x1000] ;  /* 0x00100004ff027984 */ /* 0x000ea20008000800 */
[----:B------:R-:W-:Y:S01]  /*0380*/  IMAD.MOV.U32 R14, RZ, RZ, RZ ;  /* 0x000000ffff0e7224 */ /* 0x000fe200078e00ff */
[----:B------:R-:W-:-:S07]  /*0390*/  MOV R13, 0x10 ;  /* 0x00000010000d7802 */ /* 0x000fce0000000f00 */
.L_x_5:
[----:B0-----:R-:W2:Y:S01]  /*03a0*/  LDS.128 R4, [R13+UR4+-0x10] ;  /* 0xfffff0040d047984 */ /* 0x001ea20008000c00 */
[----:B------:R-:W-:-:S03]  /*03b0*/  IMAD.MOV.U32 R12, RZ, RZ, 0x3bbb989d ;  /* 0x3bbb989dff0c7424 */ /* 0x000fc600078e00ff */
[----:B------:R0:W3:Y:S02]  /*03c0*/  LDS.128 R8, [R13+UR4] ;  /* 0x000000040d087984 */ /* 0x0000e40008000c00 */
[----:B0-----:R-:W-:-:S05]  /*03d0*/  VIADD R13, R13, 0x20 ;  /* 0x000000200d0d7836 */ /* 0x001fca0000000000 */
[----:B------:R-:W-:Y:S01]  /*03e0*/  ISETP.NE.AND P0, PT, R13, 0x1010, PT ;  /* 0x000010100d00780c */ /* 0x000fe20003f05270 */
[----:B--2---:R-:W-:Y:S01]  /*03f0*/  FADD R15, R4, -R2 ;  /* 0x80000002040f7221 */ /* 0x004fe20000000000 */
[----:B------:R-:W-:Y:S02]  /*0400*/  HFMA2 R4, -RZ, RZ, 3.7421875, 0 ;  /* 0x437c0000ff047431 */ /* 0x000fe400000001ff */
[C---:B------:R-:W-:Y:S01]  /*0410*/  FADD R17, -R2.reuse, R5 ;  /* 0x0000000502117221 */ /* 0x040fe20000000100 */
[-C--:B------:R-:W-:Y:S01]  /*0420*/  FFMA.SAT R19, R15, R12.reuse, 0.5 ;  /* 0x3f0000000f137423 */ /* 0x080fe2000000200c */
[C---:B---3--:R-:W-:Y:S02]  /*0430*/  FADD R11, -R2.reuse, R11 ;  /* 0x0000000b020b7221 */ /* 0x048fe40000000100 */
[----:B------:R-:W-:Y:S01]  /*0440*/  FFMA.SAT R21, R17, R12, 0.5 ;  /* 0x3f00000011157423 */ /* 0x000fe2000000200c */
[----:B------:R-:W-:Y:S01]  /*0450*/  FFMA.RM R5, R19, R4, 12582913 ;  /* 0x4b40000113057423 */ /* 0x000fe20000004004 */
[----:B------:R-:W-:-:S02]  /*0460*/  FADD R19, -R2, R6 ;  /* 0x0000000602137221 */ /* 0x000fc40000000100 */
[----:B------:R-:W-:Y:S01]  /*0470*/  FFMA.RM R6, R21, R4, 12582913 ;  /* 0x4b40000115067423 */ /* 0x000fe20000004004 */
[----:B------:R-:W-:Y:S01]  /*0480*/  FADD R21, -R2, R7 ;  /* 0x0000000702157221 */ /* 0x000fe20000000100 */
[----:B------:R-:W-:Y:S01]  /*0490*/  FADD R16, R5, -12583039 ;  /* 0xcb40007f05107421 */ /* 0x000fe20000000000 */
[-C--:B------:R-:W-:Y:S01]  /*04a0*/  FFMA.SAT R23, R19, R12.reuse, 0.5 ;  /* 0x3f00000013177423 */ /* 0x080fe2000000200c */
[----:B------:R-:W-:Y:S01]  /*04b0*/  FADD R18, R6, -12583039 ;  /* 0xcb40007f06127421 */ /* 0x000fe20000000000 */
[----:B-1----:R-:W-:Y:S01]  /*04c0*/  FFMA.SAT R25, R21, R12, 0.5 ;  /* 0x3f00000015197423 */ /* 0x002fe2000000200c */
[----:B------:R-:W-:Y:S01]  /*04d0*/  FFMA R16, R15, 1.4426950216293334961, -R16 ;  /* 0x3fb8aa3b0f107823 */ /* 0x000fe20000000810 */
[-C--:B------:R-:W-:Y:S01]  /*04e0*/  FFMA.RM R7, R23, R4.reuse, 12582913 ;  /* 0x4b40000117077423 */ /* 0x080fe20000004004 */
[----:B------:R-:W-:Y:S01]  /*04f0*/  FFMA R18, R17, 1.4426950216293334961, -R18 ;  /* 0x3fb8aa3b11127823 */ /* 0x000fe20000000812 */
[----:B------:R-:W-:Y:S01]  /*0500*/  FADD R23, R8, -R2 ;  /* 0x8000000208177221 */ /* 0x000fe20000000000 */
[----:B------:R-:W-:Y:S01]  /*0510*/  FFMA R15, R15, 1.925963033500011079e-08, R16 ;  /* 0x32a570600f0f7823 */ /* 0x000fe20000000010 */
[----:B------:R-:W-:Y:S01]  /*0520*/  FADD R20, R7, -12583039 ;  /* 0xcb40007f07147421 */ /* 0x000fe20000000000 */
[----:B------:R-:W-:Y:S01]  /*0530*/  FFMA R16, R17, 1.925963033500011079e-08, R18 ;  /* 0x32a5706011107823 */ /* 0x000fe20000000012 */
[----:B------:R-:W-:Y:S01]  /*0540*/  FFMA.RM R8, R25, R4, 12582913 ;  /* 0x4b40000119087423 */ /* 0x000fe20000004004 */
[----:B------:R-:W-:Y:S01]  /*0550*/  FFMA.SAT R17, R23, R12, 0.5 ;  /* 0x3f00000017117423 */ /* 0x000fe2000000200c */
[----:B------:R-:W-:Y:S01]  /*0560*/  FFMA R20, R19, 1.4426950216293334961, -R20 ;  /* 0x3fb8aa3b13147823 */ /* 0x000fe20000000814 */
[----:B------:R-:W0:Y:S01]  /*0570*/  MUFU.EX2 R15, R15 ;  /* 0x0000000f000f7308 */ /* 0x000e220000000800 */
[----:B------:R-:W-:Y:S01]  /*0580*/  FADD R18, R8, -12583039 ;  /* 0xcb40007f08127421 */ /* 0x000fe20000000000 */
[----:B------:R-:W-:Y:S01]  /*0590*/  FFMA.RM R17, R17, R4, 12582913 ;  /* 0x4b40000111117423 */ /* 0x000fe20000004004 */
[----:B------:R-:W-:Y:S01]  /*05a0*/  FFMA R22, R19, 1.925963033500011079e-08, R20 ;  /* 0x32a5706013167823 */ /* 0x000fe20000000014 */
[----:B------:R-:W-:Y:S01]  /*05b0*/  FADD R19, -R2, R9 ;  /* 0x0000000902137221 */ /* 0x000fe20000000100 */
[----:B------:R-:W-:Y:S01]  /*05c0*/  FFMA R18, R21, 1.4426950216293334961, -R18 ;  /* 0x3fb8aa3b15127823 */ /* 0x000fe20000000812 */
[----:B------:R-:W-:Y:S01]  /*05d0*/  FADD R20, R17, -12583039 ;  /* 0xcb40007f11147421 */ /* 0x000fe20000000000 */
[----:B------:R-:W-:-:S02]  /*05e0*/  IMAD.SHL.U32 R7, R7, 0x800000, RZ ;  /* 0x0080000007077824 */ /* 0x000fc400078e00ff */
[----:B------:R-:W-:Y:S01]  /*05f0*/  FFMA.SAT R25, R19, R12, 0.5 ;  /* 0x3f00000013197423 */ /* 0x000fe2000000200c */
[----:B------:R-:W-:Y:S01]  /*0600*/  FFMA R18, R21, 1.925963033500011079e-08, R18 ;  /* 0x32a5706015127823 */ /* 0x000fe20000000012 */
[----:B------:R-:W-:Y:S01]  /*0610*/  FFMA R20, R23, 1.4426950216293334961, -R20 ;  /* 0x3fb8aa3b17147823 */ /* 0x000fe20000000814 */
[----:B------:R-:W-:Y:S01]  /*0620*/  FADD R21, -R2, R10 ;  /* 0x0000000a02157221 */ /* 0x000fe20000000100 */
[----:B------:R-:W-:Y:S01]  /*0630*/  FFMA.RM R10, R25, R4, 12582913 ;  /* 0x4b400001190a7423 */ /* 0x000fe20000004004 */
[----:B------:R1:W-:Y:S01]  /*0640*/  MUFU.EX2 R9, R22 ;  /* 0x0000001600097308 */ /* 0x0003e20000000800 */
[----:B------:R-:W-:Y:S01]  /*0650*/  FFMA R20, R23, 1.925963033500011079e-08, R20 ;  /* 0x32a5706017147823 */ /* 0x000fe20000000014 */
[-C--:B------:R-:W-:Y:S01]  /*0660*/  FFMA.SAT R23, R21, R12.reuse, 0.5 ;  /* 0x3f00000015177423 */ /* 0x080fe2000000200c */
[----:B------:R-:W-:Y:S01]  /*0670*/  FFMA.SAT R25, R11, R12, 0.5 ;  /* 0x3f0000000b197423 */ /* 0x000fe2000000200c */
[----:B------:R-:W-:Y:S02]  /*0680*/  SHF.L.U32 R8, R8, 0x17, RZ ;  /* 0x0000001708087819 */ /* 0x000fe400000006ff */
[-C--:B------:R-:W-:Y:S01]  /*0690*/  FFMA.RM R12, R23, R4.reuse, 12582913 ;  /* 0x4b400001170c7423 */ /* 0x080fe20000004004 */
[----:B------:R-:W-:Y:S01]  /*06a0*/  FFMA.RM R4, R25, R4, 12582913 ;  /* 0x4b40000119047423 */ /* 0x000fe20000004004 */
[----:B------:R-:W2:Y:S01]  /*06b0*/  MUFU.EX2 R16, R16 ;  /* 0x0000001000107308 */ /* 0x000ea20000000800 */
[----:B-1----:R-:W-:Y:S01]  /*06c0*/  FADD R22, R10, -12583039 ;  /* 0xcb40007f0a167421 */ /* 0x002fe20000000000 */
[----:B------:R-:W-:Y:S01]  /*06d0*/  FADD R26, R12, -12583039 ;  /* 0xcb40007f0c1a7421 */ /* 0x000fe20000000000 */
[----:B------:R-:W-:Y:S01]  /*06e0*/  FADD R28, R4, -12583039 ;  /* 0xcb40007f041c7421 */ /* 0x000fe20000000000 */
[----:B------:R-:W-:Y:S01]  /*06f0*/  SHF.L.U32 R12, R12, 0x17, RZ ;  /* 0x000000170c0c7819 */ /* 0x000fe200000006ff */
[----:B------:R-:W-:Y:S01]  /*0700*/  FFMA R22, R19, 1.4426950216293334961, -R22 ;  /* 0x3fb8aa3b13167823 */ /* 0x000fe20000000816 */
[----:B------:R-:W-:Y:S01]  /*0710*/  FFMA R26, R21, 1.4426950216293334961, -R26 ;  /* 0x3fb8aa3b151a7823 */ /* 0x000fe2000000081a */
[----:B------:R-:W-:Y:S01]  /*0720*/  FFMA R28, R11, 1.4426950216293334961, -R28 ;  /* 0x3fb8aa3b0b1c7823 */ /* 0x000fe2000000081c */
[----:B------:R-:W1:Y:S01]  /*0730*/  MUFU.EX2 R18, R18 ;  /* 0x0000001200127308 */ /* 0x000e620000000800 */
[----:B------:R-:W-:Y:S01]  /*0740*/  FFMA R23, R19, 1.925963033500011079e-08, R22 ;  /* 0x32a5706013177823 */ /* 0x000fe20000000016 */
[----:B------:R-:W-:Y:S01]  /*0750*/  IMAD.SHL.U32 R19, R5, 0x800000, RZ ;  /* 0x0080000005137824 */ /* 0x000fe200078e00ff */
[----:B------:R-:W-:Y:S01]  /*0760*/  SHF.L.U32 R22, R6, 0x17, RZ ;  /* 0x0000001706167819 */ /* 0x000fe200000006ff */
[----:B------:R-:W-:Y:S01]  /*0770*/  FFMA R26, R21, 1.925963033500011079e-08, R26 ;  /* 0x32a57060151a7823 */ /* 0x000fe2000000001a */
[----:B------:R-:W-:Y:S01]  /*0780*/  FFMA R28, R11, 1.925963033500011079e-08, R28 ;  /* 0x32a570600b1c7823 */ /* 0x000fe2000000001c */
[----:B0-----:R-:W-:Y:S01]  /*0790*/  FFMA R15, R19, R15, R14 ;  /* 0x0000000f130f7223 */ /* 0x001fe2000000000e */
[----:B------:R-:W-:Y:S01]  /*07a0*/  IMAD.SHL.U32 R14, R17, 0x800000, RZ ;  /* 0x00800000110e7824 */ /* 0x000fe200078e00ff */
[----:B------:R-:W0:Y:S01]  /*07b0*/  MUFU.EX2 R20, R20 ;  /* 0x0000001400147308 */ /* 0x000e220000000800 */
[----:B------:R-:W-:-:S02]  /*07c0*/  IMAD.SHL.U32 R4, R4, 0x800000, RZ ;  /* 0x0080000004047824 */ /* 0x000fc400078e00ff */
[----:B--2---:R-:W-:-:S04]  /*07d0*/  FFMA R16, R22, R16, R15 ;  /* 0x0000001016107223 */ /* 0x004fc8000000000f */
[----:B------:R-:W-:Y:S01]  /*07e0*/  FFMA R7, R7, R9, R16 ;  /* 0x0000000907077223 */ /* 0x000fe20000000010 */
[----:B------:R-:W-:Y:S01]  /*07f0*/  SHF.L.U32 R9, R10, 0x17, RZ ;  /* 0x000000170a097819 */ /* 0x000fe200000006ff */
[----:B------:R-:W2:Y:S02]  /*0800*/  MUFU.EX2 R5, R23 ;  /* 0x0000001700057308 */ /* 0x000ea40000000800 */
[----:B-1----:R-:W-:-:S06]  /*0810*/  FFMA R7, R8, R18, R7 ;  /* 0x0000001208077223 */ /* 0x002fcc0000000007 */
[----:B------:R-:W1:Y:S01]  /*0820*/  MUFU.EX2 R6, R26 ;  /* 0x0000001a00067308 */ /* 0x000e620000000800 */
[----:B0-----:R-:W-:-:S07]  /*0830*/  FFMA R14, R14, R20, R7 ;  /* 0x000000140e0e7223 */ /* 0x001fce0000000007 */
[----:B------:R-:W0:Y:S01]  /*0840*/  MUFU.EX2 R28, R28 ;  /* 0x0000001c001c7308 */ /* 0x000e220000000800 */
[----:B--2---:R-:W-:-:S04]  /*0850*/  FFMA R5, R9, R5, R14 ;  /* 0x0000000509057223 */ /* 0x004fc8000000000e */
[----:B-1----:R-:W-:-:S04]  /*0860*/  FFMA R5, R12, R6, R5 ;  /* 0x000000060c057223 */ /* 0x002fc80000000005 */
[----:B0-----:R-:W-:Y:S01]  /*0870*/  FFMA R14, R4, R28, R5 ;  /* 0x0000001c040e7223 */ /* 0x001fe20000000005 */
[----:B------:R-:W-:Y:S06]  /*0880*/  @P0 BRA `(.L_x_5) ;  /* 0xfffffff800c40947 */ /* 0x000fec000383ffff */
[----:B------:R2:W-:Y:S02]  /*0890*/  STS [UR4+0x1004], R14 ;  /* 0x0010040eff007988 */ /* 0x0005e40008000804 */
.L_x_4:
[----:B------:R-:W-:Y:S05]  /*08a0*/  BSYNC.RECONVERGENT B0 ;  /* 0x0000000000007941 */ /* 0x000fea0003800200 */
.L_x_3:
[----:B------:R-:W3:Y:S01]  /*08b0*/  I2F.U32.RP R8, R0 ;  /* 0x0000000000087306 */ /* 0x000ee20000209000 */
[----:B------:R-:W-:Y:S01]  /*08c0*/  IMAD.IADD R2, R3, 0x1, R0 ;  /* 0x0000000103027824 */ /* 0x000fe200078e0200 */
[----:B------:R-:W-:Y:S01]  /*08d0*/  BAR.SYNC.DEFER_BLOCKING 0x0 ;  /* 0x0000000000007b1d */ /* 0x000fe20000010000 */
[----:B------:R-:W-:-:S03]  /*08e0*/  ISETP.NE.U32.AND P2, PT, R0, RZ, PT ;  /* 0x000000ff0000720c */ /* 0x000fc60003f45070 */
[C---:B------:R-:W-:Y:S02]  /*08f0*/  ISETP.GE.U32.AND P0, PT, R2.reuse, 0x400, PT ;  /* 0x000004000200780c */ /* 0x040fe40003f06070 */
[----:B0-----:R-:W-:Y:S01]  /*0900*/  VIMNMX.U32 R7, PT, PT, R2, 0x400, !PT ;  /* 0x0000040002077848 */ /* 0x001fe20007fe0000 */
[----:B------:R-:W-:Y:S01]  /*0910*/  BSSY.RECONVERGENT B0, `(.L_x_6) ;  /* 0x000003f000007945 */ /* 0x000fe20003800200 */
[----:B------:R-:W-:-:S04]  /*0920*/  SEL R6, RZ, 0x1, P0 ;  /* 0x00000001ff067807 */ /* 0x000fc80000000000 */
[----:B------:R-:W-:Y:S01]  /*0930*/  IADD3 R7, PT, PT, R7, -R2, -R6 ;  /* 0x8000000207077210 */ /* 0x000fe20007ffe806 */
[----:B---3--:R-:W0:Y:S02]  /*0940*/  MUFU.RCP R8, R8 ;  /* 0x0000000800087308 */ /* 0x008e240000001000 */
[----:B0-----:R-:W-:-:S06]  /*0950*/  IADD3 R4, PT, PT, R8, 0xffffffe, RZ ;  /* 0x0ffffffe08047810 */ /* 0x001fcc0007ffe0ff */
[----:B------:R0:W3:Y:S02]  /*0960*/  F2I.FTZ.U32.TRUNC.NTZ R5, R4 ;  /* 0x0000000400057305 */ /* 0x0000e4000021f000 */
[----:B0-----:R-:W-:Y:S02]  /*0970*/  MOV R4, RZ ;  /* 0x000000ff00047202 */ /* 0x001fe40000000f00 */
[----:B---3--:R-:W-:-:S05]  /*0980*/  IADD3 R9, PT, PT, RZ, -R5, RZ ;  /* 0x80000005ff097210 */ /* 0x008fca0007ffe0ff */
[----:B------:R-:W-:-:S04]  /*0990*/  IMAD R9, R9, R0, RZ ;  /* 0x0000000009097224 */ /* 0x000fc800078e02ff */
[----:B------:R-:W-:Y:S02]  /*09a0*/  IMAD.HI.U32 R8, R5, R9, R4 ;  /* 0x0000000905087227 */ /* 0x000fe400078e0004 */
[----:B------:R-:W0:Y:S04]  /*09b0*/  LDS.64 R4, [UR4+0x1000] ;  /* 0x00100004ff047984 */ /* 0x000e280008000a00 */
[----:B------:R-:W-:Y:S02]  /*09c0*/  IMAD.HI.U32 R11, R8, R7, RZ ;  /* 0x00000007080b7227 */ /* 0x000fe400078e00ff */
[----:B------:R-:W1:Y:S03]  /*09d0*/  LDC.64 R8, c[0x0][0x388] ;  /* 0x0000e200ff087b82 */ /* 0x000e660000000a00 */
[----:B------:R-:W-:-:S05]  /*09e0*/  IADD3 R2, PT, PT, -R11, RZ, RZ ;  /* 0x000000ff0b027210 */ /* 0x000fca0007ffe1ff */
[----:B------:R-:W-:-:S05]  /*09f0*/  IMAD R7, R0, R2, R7 ;  /* 0x0000000200077224 */ /* 0x000fca00078e0207 */
[----:B------:R-:W-:Y:S01]  /*0a00*/  ISETP.GE.U32.AND P0, PT, R7, R0, PT ;  /* 0x000000000700720c */ /* 0x000fe20003f06070 */
[----:B-1----:R-:W-:-:S12]  /*0a10*/  IMAD.WIDE R24, R24, 0x4, R8 ;  /* 0x0000000418187825 */ /* 0x002fd800078e0208 */
[----:B------:R-:W-:Y:S01]  /*0a20*/  @P0 IADD3 R11, PT, PT, R11, 0x1, RZ ;  /* 0x000000010b0b0810 */ /* 0x000fe20007ffe0ff */
[----:B------:R-:W-:-:S05]  /*0a30*/  @P0 IMAD.IADD R7, R7, 0x1, -R0 ;  /* 0x0000000107070824 */ /* 0x000fca00078e0a00 */
[----:B------:R-:W-:-:S13]  /*0a40*/  ISETP.GE.U32.AND P1, PT, R7, R0, PT ;  /* 0x000000000700720c */ /* 0x000fda0003f26070 */
[----:B------:R-:W-:Y:S02]  /*0a50*/  @P1 IADD3 R11, PT, PT, R11, 0x1, RZ ;  /* 0x000000010b0b1810 */ /* 0x000fe40007ffe0ff */
[----:B------:R-:W-:-:S05]  /*0a60*/  @!P2 LOP3.LUT R11, RZ, R0, RZ, 0x33, !PT ;  /* 0x00000000ff0ba212 */ /* 0x000fca00078e33ff */
[----:B------:R-:W-:-:S05]  /*0a70*/  IMAD.IADD R6, R6, 0x1, R11 ;  /* 0x0000000106067824 */ /* 0x000fca00078e020b */
[----:B------:R-:W-:-:S04]  /*0a80*/  LOP3.LUT R2, R6, 0x3, RZ, 0xc0, !PT ;  /* 0x0000000306027812 */ /* 0x000fc800078ec0ff */
[----:B------:R-:W-:-:S13]  /*0a90*/  ISETP.NE.AND P0, PT, R2, 0x3, PT ;  /* 0x000000030200780c */ /* 0x000fda0003f05270 */
[----:B0-----:R-:W-:Y:S05]  /*0aa0*/  @!P0 BRA `(.L_x_7) ;  /* 0x0000000000948947 */ /* 0x001fea0003800000 */
[----:B------:R-:W-:Y:S01]  /*0ab0*/  SHF.L.U32 R2, R0, 0x2, RZ ;  /* 0x0000000200027819 */ /* 0x000fe200000006ff */
[----:B------:R-:W-:Y:S01]  /*0ac0*/  BSSY.RECONVERGENT B1, `(.L_x_8) ;  /* 0x000000b000017945 */ /* 0x000fe20003800200 */
[----:B------:R-:W-:-:S03]  /*0ad0*/  IADD3 R8, PT, PT, R6, 0x1, RZ ;  /* 0x0000000106087810 */ /* 0x000fc60007ffe0ff */
[----:B------:R-:W-:Y:S01]  /*0ae0*/  IMAD R7, R3, 0x4, -R2 ;  /* 0x0000000403077824 */ /* 0x000fe200078e0a02 */
[----:B------:R-:W-:-:S04]  /*0af0*/  LOP3.LUT R8, R8, 0x3, RZ, 0xc0, !PT ;  /* 0x0000000308087812 */ /* 0x000fc800078ec0ff */
[----:B------:R-:W-:Y:S02]  /*0b00*/  IADD3 R7, PT, PT, R7, UR4, RZ ;  /* 0x0000000407077c10 */ /* 0x000fe4000fffe0ff */
[----:B------:R-:W-:-:S07]  /*0b10*/  IADD3 R8, PT, PT, -R8, RZ, RZ ;  /* 0x000000ff08087210 */ /* 0x000fce0007ffe1ff */
.L_x_9:
[----:B------:R-:W-:Y:S01]  /*0b20*/  VIADD R8, R8, 0x1 ;  /* 0x0000000108087836 */ /* 0x000fe20000000000 */
[----:B------:R-:W-:Y:S02]  /*0b30*/  IADD3 R3, PT, PT, R0, R3, RZ ;  /* 0x0000000300037210 */ /* 0x000fe40007ffe0ff */
[----:B------:R-:W-:Y:S02]  /*0b40*/  IADD3 R7, PT, PT, R2, R7, RZ ;  /* 0x0000000702077210 */ /* 0x000fe40007ffe0ff */
[----:B------:R-:W-:-:S13]  /*0b50*/  ISETP.NE.AND P0, PT, R8, RZ, PT ;  /* 0x000000ff0800720c */ /* 0x000fda0003f05270 */
[----:B------:R-:W-:Y:S05]  /*0b60*/  @P0 BRA `(.L_x_9) ;  /* 0xfffffffc00ec0947 */ /* 0x000fea000383ffff */
[----:B------:R-:W-:Y:S05]  /*0b70*/  BSYNC.RECONVERGENT B1 ;  /* 0x0000000000017941 */ /* 0x000fea0003800200 */
.L_x_8:
[----:B------:R-:W0:Y:S01]  /*0b80*/  LDS R7, [R7] ;  /* 0x0000000007077984 */ /* 0x000e220000000800 */
[----:B------:R-:W-:Y:S02]  /*0b90*/  HFMA2 R11, -RZ, RZ, 3.7421875, 0 ;  /* 0x437c0000ff0b7431 */ /* 0x000fe400000001ff */
[----:B------:R-:W-:Y:S01]  /*0ba0*/  IMAD.MOV.U32 R9, RZ, RZ, 0x3bbb989d ;  /* 0x3bbb989dff097424 */ /* 0x000fe200078e00ff */
[----:B------:R-:W1:Y:S01]  /*0bb0*/  MUFU.RCP R10, R5 ;  /* 0x00000005000a7308 */ /* 0x000e620000001000 */
[----:B------:R-:W-:Y:S01]  /*0bc0*/  BSSY.RECONVERGENT B1, `(.L_x_7) ;  /* 0x0000013000017945 */ /* 0x000fe20003800200 */
[----:B0-----:R-:W-:Y:S01]  /*0bd0*/  FADD R2, -R4, R7 ;  /* 0x0000000704027221 */ /* 0x001fe20000000100 */
[----:B-1----:R-:W-:-:S03]  /*0be0*/  FFMA R7, R10, -R5, 1 ;  /* 0x3f8000000a077423 */ /* 0x002fc60000000805 */
[----:B------:R-:W-:Y:S01]  /*0bf0*/  FFMA.SAT R8, R2, R9, 0.5 ;  /* 0x3f00000002087423 */ /* 0x000fe20000002009 */
[----:B------:R-:W-:-:S03]  /*0c00*/  FFMA R7, R10, R7, R10 ;  /* 0x000000070a077223 */ /* 0x000fc6000000000a */
[----:B------:R-:W-:-:S04]  /*0c10*/  FFMA.RM R8, R8, R11, 12582913 ;  /* 0x4b40000108087423 */ /* 0x000fc8000000400b */
[----:B------:R-:W-:-:S04]  /*0c20*/  FADD R9, R8, -12583039 ;  /* 0xcb40007f08097421 */ /* 0x000fc80000000000 */
[----:B------:R-:W-:-:S04]  /*0c30*/  FFMA R9, R2, 1.4426950216293334961, -R9 ;  /* 0x3fb8aa3b02097823 */ /* 0x000fc80000000809 */
[----:B------:R-:W-:Y:S01]  /*0c40*/  FFMA R9, R2, 1.925963033500011079e-08, R9 ;  /* 0x32a5706002097823 */ /* 0x000fe20000000009 */
[----:B------:R-:W-:-:S05]  /*0c50*/  SHF.L.U32 R2, R8, 0x17, RZ ;  /* 0x0000001708027819 */ /* 0x000fca00000006ff */
[----:B------:R-:W0:Y:S02]  /*0c60*/  MUFU.EX2 R9, R9 ;  /* 0x0000000900097308 */ /* 0x000e240000000800 */
[----:B0-----:R-:W-:-:S06]  /*0c70*/  FMUL R2, R2, R9 ;  /* 0x0000000902027220 */ /* 0x001fcc0000400000 */
[----:B------:R-:W0:Y:S01]  /*0c80*/  FCHK P0, R2, R5 ;  /* 0x0000000502007302 */ /* 0x000e220000000000 */
[----:B------:R-:W-:-:S04]  /*0c90*/  FFMA R8, R2, R7, RZ ;  /* 0x0000000702087223 */ /* 0x000fc800000000ff */
[----:B------:R-:W-:-:S04]  /*0ca0*/  FFMA R10, R8, -R5, R2 ;  /* 0x80000005080a7223 */ /* 0x000fc80000000002 */
[----:B------:R-:W-:Y:S01]  /*0cb0*/  FFMA R7, R7, R10, R8 ;  /* 0x0000000a07077223 */ /* 0x000fe20000000008 */
[----:B0-----:R-:W-:Y:S06]  /*0cc0*/  @!P0 BRA `(.L_x_10) ;  /* 0x0000000000088947 */ /* 0x001fec0003800000 */
[----:B------:R-:W-:-:S07]  /*0cd0*/  MOV R8, 0xcf0 ;  /* 0x00000cf000087802 */ /* 0x000fce0000000f00 */
[----:B--2---:R-:W-:Y:S05]  /*0ce0*/  CALL.REL.NOINC `($__internal_0_$__cuda_sm3x_div_rn_noftz_f32_slowpath) ;  /* 0x0000000000b07944 */ /* 0x004fea0003c00000 */
.L_x_10:
[----:B------:R-:W-:Y:S05]  /*0cf0*/  BSYNC.RECONVERGENT B1 ;  /* 0x0000000000017941 */ /* 0x000fea0003800200 */
.L_x_7:
[----:B------:R-:W-:Y:S05]  /*0d00*/  BSYNC.RECONVERGENT B0 ;  /* 0x0000000000007941 */ /* 0x000fea0003800200 */
.L_x_6:
[----:B------:R-:W-:Y:S01]  /*0d10*/  ISETP.GE.U32.AND P0, PT, R6, 0x3, PT ;  /* 0x000000030600780c */ /* 0x000fe20003f06070 */
[----:B------:R-:W-:-:S12]  /*0d20*/  BSSY.RECONVERGENT B0, `(.L_x_11) ;  /* 0x0000025000007945 */ /* 0x000fd80003800200 */
[----:B------:R-:W-:Y:S05]  /*0d30*/  @!P0 BRA `(.L_x_12) ;  /* 0x00000000008c8947 */ /* 0x000fea0003800000 */
[C---:B------:R-:W-:Y:S01]  /*0d40*/  IMAD.SHL.U32 R6, R0.reuse, 0x4, RZ ;  /* 0x0000000400067824 */ /* 0x040fe200078e00ff */
[----:B------:R-:W-:Y:S01]  /*0d50*/  BSSY.RECONVERGENT B1, `(.L_x_13) ;  /* 0x0000008000017945 */ /* 0x000fe20003800200 */
[----:B------:R-:W-:-:S03]  /*0d60*/  LEA R2, R0, R0, 0x1 ;  /* 0x0000000000027211 */ /* 0x000fc600078e08ff */
[----:B------:R-:W-:-:S05]  /*0d70*/  LEA R6, R3, -R6, 0x2 ;  /* 0x8000000603067211 */ /* 0x000fca00078e10ff */
[----:B------:R-:W-:-:S07]  /*0d80*/  VIADD R7, R6, UR4 ;  /* 0x0000000406077c36 */ /* 0x000fce0008000000 */
.L_x_14:
[C---:B------:R-:W-:Y:S02]  /*0d90*/  IADD3 R3, PT, PT, R0.reuse, R3, R2 ;  /* 0x0000000300037210 */ /* 0x040fe40007ffe002 */
[----:B------:R-:W-:Y:S02]  /*0da0*/  LEA R7, R0, R7, 0x4 ;  /* 0x0000000700077211 */ /* 0x000fe400078e20ff */
[----:B------:R-:W-:-:S13]  /*0db0*/  ISETP.GE.U32.AND P0, PT, R3, 0x400, PT ;  /* 0x000004000300780c */ /* 0x000fda0003f06070 */
[----:B------:R-:W-:Y:S05]  /*0dc0*/  @!P0 BRA `(.L_x_14) ;  /* 0xfffffffc00f08947 */ /* 0x000fea000383ffff */
[----:B------:R-:W-:Y:S05]  /*0dd0*/  BSYNC.RECONVERGENT B1 ;  /* 0x0000000000017941 */ /* 0x000fea0003800200 */
.L_x_13:
[----:B------:R-:W0:Y:S01]  /*0de0*/  LDS R7, [R7] ;  /* 0x0000000007077984 */ /* 0x000e220000000800 */
[----:B------:R-:W-:Y:S01]  /*0df0*/  MOV R3, 0x3bbb989d ;  /* 0x3bbb989d00037802 */ /* 0x000fe20000000f00 */
[----:B------:R-:W-:Y:S01]  /*0e00*/  IMAD.MOV.U32 R9, RZ, RZ, 0x437c0000 ;  /* 0x437c0000ff097424 */ /* 0x000fe200078e00ff */
[----:B------:R-:W1:Y:S01]  /*0e10*/  MUFU.RCP R2, R5 ;  /* 0x0000000500027308 */ /* 0x000e620000001000 */
[----:B------:R-:W-:Y:S01]  /*0e20*/  BSSY.RECONVERGENT B1, `(.L_x_12) ;  /* 0x0000014000017945 */ /* 0x000fe20003800200 */
[----:B0-----:R-:W-:Y:S01]  /*0e30*/  FADD R4, -R4, R7 ;  /* 0x0000000704047221 */ /* 0x001fe20000000100 */
[----:B-1----:R-:W-:-:S03]  /*0e40*/  FFMA R7, R2, -R5, 1 ;  /* 0x3f80000002077423 */ /* 0x002fc60000000805 */
[----:B------:R-:W-:-:S04]  /*0e50*/  FFMA.SAT R0, R4, R3, 0.5 ;  /* 0x3f00000004007423 */ /* 0x000fc80000002003 */
[----:B------:R-:W-:-:S04]  /*0e60*/  FFMA.RM R0, R0, R9, 12582913 ;  /* 0x4b40000100007423 */ /* 0x000fc80000004009 */
[C---:B------:R-:W-:Y:S01]  /*0e70*/  FADD R3, R0.reuse, -12583039 ;  /* 0xcb40007f00037421 */ /* 0x040fe20000000000 */
[----:B------:R-:W-:-:S03]  /*0e80*/  SHF.L.U32 R0, R0, 0x17, RZ ;  /* 0x0000001700007819 */ /* 0x000fc600000006ff */
[----:B------:R-:W-:-:S04]  /*0e90*/  FFMA R3, R4, 1.4426950216293334961, -R3 ;  /* 0x3fb8aa3b04037823 */ /* 0x000fc80000000803 */
[----:B------:R-:W-:-:S06]  /*0ea0*/  FFMA R3, R4, 1.925963033500011079e-08, R3 ;  /* 0x32a5706004037823 */ /* 0x000fcc0000000003 */
[----:B------:R-:W0:Y:S02]  /*0eb0*/  MUFU.EX2 R3, R3 ;  /* 0x0000000300037308 */ /* 0x000e240000000800 */
[----:B0-----:R-:W-:Y:S01]  /*0ec0*/  FMUL R9, R0, R3 ;  /* 0x0000000300097220 */ /* 0x001fe20000400000 */
[----:B------:R-:W-:-:S05]  /*0ed0*/  FFMA R0, R2, R7, R2 ;  /* 0x0000000702007223 */ /* 0x000fca0000000002 */
[----:B------:R-:W0:Y:S01]  /*0ee0*/  FCHK P0, R9, R5 ;  /* 0x0000000509007302 */ /* 0x000e220000000000 */
[----:B------:R-:W-:-:S04]  /*0ef0*/  FFMA R2, R0, R9, RZ ;  /* 0x0000000900027223 */ /* 0x000fc800000000ff */
[----:B------:R-:W-:-:S04]  /*0f00*/  FFMA R7, R2, -R5, R9 ;  /* 0x8000000502077223 */ /* 0x000fc80000000009 */
[----:B------:R-:W-:Y:S01]  /*0f10*/  FFMA R7, R0, R7, R2 ;  /* 0x0000000700077223 */ /* 0x000fe20000000002 */
[----:B0-----:R-:W-:Y:S06]  /*0f20*/  @!P0 BRA `(.L_x_15) ;  /* 0x00000000000c8947 */ /* 0x001fec0003800000 */
[----:B------:R-:W-:Y:S02]  /*0f30*/  MOV R2, R9 ;  /* 0x0000000900027202 */ /* 0x000fe40000000f00 */
[----:B------:R-:W-:-:S07]  /*0f40*/  MOV R8, 0xf60 ;  /* 0x00000f6000087802 */ /* 0x000fce0000000f00 */
[----:B--2---:R-:W-:Y:S05]  /*0f50*/  CALL.REL.NOINC `($__internal_0_$__cuda_sm3x_div_rn_noftz_f32_slowpath) ;  /* 0x0000000000147944 */ /* 0x004fea0003c00000 */
.L_x_15:
[----:B------:R-:W-:Y:S05]  /*0f60*/  BSYNC.RECONVERGENT B1 ;  /* 0x0000000000017941 */ /* 0x000fea0003800200 */
.L_x_12:
[----:B------:R-:W-:Y:S05]  /*0f70*/  BSYNC.RECONVERGENT B0 ;  /* 0x0000000000007941 */ /* 0x000fea0003800200 */
.L_x_11:
[----:B------:R-:W-:Y:S01]  /*0f80*/  STG.E desc[UR6][R24.64], R7 ;  /* 0x0000000718007986 */ /* 0x000fe2000c101906 */
[----:B------:R-:W-:Y:S06]  /*0f90*/  BAR.SYNC.DEFER_BLOCKING 0x0 ;  /* 0x0000000000007b1d */ /* 0x000fec0000010000 */
[----:B------:R-:W-:Y:S05]  /*0fa0*/  EXIT ;  /* 0x000000000000794d */ /* 0x000fea0003800000 */
        .weak           $__internal_0_$__cuda_sm3x_div_rn_noftz_f32_slowpath
        .type           $__internal_0_$__cuda_sm3x_div_rn_noftz_f32_slowpath,@function
        .size           $__internal_0_$__cuda_sm3x_div_rn_noftz_f32_slowpath,(.L_x_28 - $__internal_0_$__cuda_sm3x_div_rn_noftz_f32_slowpath)
$__internal_0_$__cuda_sm3x_div_rn_noftz_f32_slowpath:
[----:B------:R-:W-:Y:S01]  /*0fb0*/  SHF.R.U32.HI R9, RZ, 0x17, R5 ;  /* 0x00000017ff097819 */ /* 0x000fe20000011605 */
[----:B------:R-:W-:Y:S01]  /*0fc0*/  BSSY.RECONVERGENT B2, `(.L_x_16) ;  /* 0x0000063000027945 */ /* 0x000fe20003800200 */
[----:B------:R-:W-:Y:S02]  /*0fd0*/  SHF.R.U32.HI R7, RZ, 0x17, R2 ;  /* 0x00000017ff077819 */ /* 0x000fe40000011602 */
[----:B------:R-:W-:Y:S02]  /*0fe0*/  LOP3.LUT R9, R9, 0xff, RZ, 0xc0, !PT ;  /* 0x000000ff09097812 */ /* 0x000fe400078ec0ff */
[----:B------:R-:W-:Y:S02]  /*0ff0*/  LOP3.LUT R14, R7, 0xff, RZ, 0xc0, !PT ;  /* 0x000000ff070e7812 */ /* 0x000fe400078ec0ff */
[----:B------:R-:W-:Y:S01]  /*1000*/  MOV R11, R5 ;  /* 0x00000005000b7202 */ /* 0x000fe20000000f00 */
[----:B------:R-:W-:Y:S01]  /*1010*/  VIADD R12, R9, 0xffffffff ;  /* 0xffffffff090c7836 */ /* 0x000fe20000000000 */
[----:B------:R-:W-:-:S04]  /*1020*/  IADD3 R10, PT, PT, R14, -0x1, RZ ;  /* 0xffffffff0e0a7810 */ /* 0x000fc80007ffe0ff */
[----:B------:R-:W-:-:S04]  /*1030*/  ISETP.GT.U32.AND P0, PT, R12, 0xfd, PT ;  /* 0x000000fd0c00780c */ /* 0x000fc80003f04070 */
[----:B------:R-:W-:-:S13]  /*1040*/  ISETP.GT.U32.OR P0, PT, R10, 0xfd, P0 ;  /* 0x000000fd0a00780c */ /* 0x000fda0000704470 */
[----:B------:R-:W-:Y:S01]  /*1050*/  @!P0 IMAD.MOV.U32 R7, RZ, RZ, RZ ;  /* 0x000000ffff078224 */ /* 0x000fe200078e00ff */
[----:B------:R-:W-:Y:S06]  /*1060*/  @!P0 BRA `(.L_x_17) ;  /* 0x00000000005c8947 */ /* 0x000fec0003800000 */
[----:B------:R-:W-:Y:S02]  /*1070*/  FSETP.GTU.FTZ.AND P0, PT, |R2|, +INF , PT ;  /* 0x7f8000000200780b */ /* 0x000fe40003f1c200 */
[----:B------:R-:W-:-:S04]  /*1080*/  FSETP.GTU.FTZ.AND P1, PT, |R5|, +INF , PT ;  /* 0x7f8000000500780b */ /* 0x000fc80003f3c200 */
[----:B------:R-:W-:-:S13]  /*1090*/  PLOP3.LUT P0, PT, P0, P1, PT, 0xf8, 0x8f ;  /* 0x00000000008f781c */ /* 0x000fda0000703f70 */
[----:B------:R-:W-:Y:S05]  /*10a0*/  @P0 BRA `(.L_x_18) ;  /* 0x00000004004c0947 */ /* 0x000fea0003800000 */
[----:B------:R-:W-:-:S13]  /*10b0*/  LOP3.LUT P0, RZ, R11, 0x7fffffff, R2, 0xc8, !PT ;  /* 0x7fffffff0bff7812 */ /* 0x000fda000780c802 */
[----:B------:R-:W-:Y:S05]  /*10c0*/  @!P0 BRA `(.L_x_19) ;  /* 0x00000004003c8947 */ /* 0x000fea0003800000 */
[C---:B------:R-:W-:Y:S02]  /*10d0*/  FSETP.NEU.FTZ.AND P2, PT, |R2|.reuse, +INF , PT ;  /* 0x7f8000000200780b */ /* 0x040fe40003f5d200 */
[----:B------:R-:W-:Y:S02]  /*10e0*/  FSETP.NEU.FTZ.AND P1, PT, |R5|, +INF , PT ;  /* 0x7f8000000500780b */ /* 0x000fe40003f3d200 */
[----:B------:R-:W-:-:S11]  /*10f0*/  FSETP.NEU.FTZ.AND P0, PT, |R2|, +INF , PT ;  /* 0x7f8000000200780b */ /* 0x000fd60003f1d200 */
[----:B------:R-:W-:Y:S05]  /*1100*/  @!P1 BRA !P2, `(.L_x_19) ;  /* 0x00000004002c9947 */ /* 0x000fea0005000000 */
[----:B------:R-:W-:-:S04]  /*1110*/  LOP3.LUT P2, RZ, R2, 0x7fffffff, RZ, 0xc0, !PT ;  /* 0x7fffffff02ff7812 */ /* 0x000fc8000784c0ff */
[----:B------:R-:W-:-:S13]  /*1120*/  PLOP3.LUT P1, PT, P1, P2, PT, 0x2f, 0xf2 ;  /* 0x0000000000f2781c */ /* 0x000fda0000f24577 */
[----:B------:R-:W-:Y:S05]  /*1130*/  @P1 BRA `(.L_x_20) ;  /* 0x0000000400181947 */ /* 0x000fea0003800000 */
[----:B------:R-:W-:-:S04]  /*1140*/  LOP3.LUT P1, RZ, R11, 0x7fffffff, RZ, 0xc0, !PT ;  /* 0x7fffffff0bff7812 */ /* 0x000fc8000782c0ff */
[----:B------:R-:W-:-:S13]  /*1150*/  PLOP3.LUT P0, PT, P0, P1, PT, 0x2f, 0xf2 ;  /* 0x0000000000f2781c */ /* 0x000fda0000702577 */
[----:B------:R-:W-:Y:S05]  /*1160*/  @P0 BRA `(.L_x_21) ;  /* 0x0000000400000947 */ /* 0x000fea0003800000 */
[----:B------:R-:W-:Y:S02]  /*1170*/  ISETP.GE.AND P0, PT, R10, RZ, PT ;  /* 0x000000ff0a00720c */ /* 0x000fe40003f06270 */
[----:B------:R-:W-:-:S11]  /*1180*/  ISETP.GE.AND P1, PT, R12, RZ, PT ;  /* 0x000000ff0c00720c */ /* 0x000fd60003f26270 */
[----:B------:R-:W-:Y:S01]  /*1190*/  @P0 MOV R7, RZ ;  /* 0x000000ff00070202 */ /* 0x000fe20000000f00 */
[----:B------:R-:W-:Y:S01]  /*11a0*/  @!P0 FFMA R2, R2, 1.84467440737095516160e+19, RZ ;  /* 0x5f80000002028823 */ /* 0x000fe200000000ff */
[----:B------:R-:W-:Y:S01]  /*11b0*/  @!P0 MOV R7, 0xffffffc0 ;  /* 0xffffffc000078802 */ /* 0x000fe20000000f00 */
[----:B------:R-:W-:-:S04]  /*11c0*/  @!P1 FFMA R11, R5, 1.84467440737095516160e+19, RZ ;  /* 0x5f800000050b9823 */ /* 0x000fc800000000ff */
[----:B------:R-:W-:-:S07]  /*11d0*/  @!P1 VIADD R7, R7, 0x40 ;  /* 0x0000004007079836 */ /* 0x000fce0000000000 */
.L_x_17:
[----:B------:R-:W-:Y:S01]  /*11e0*/  LEA R10, R9, 0xc0800000, 0x17 ;  /* 0xc0800000090a7811 */ /* 0x000fe200078eb8ff */
[----:B------:R-:W-:Y:S03]  /*11f0*/  BSSY.RECONVERGENT B3, `(.L_x_22) ;  /* 0x0000036000037945 */ /* 0x000fe60003800200 */
[----:B------:R-:W-:Y:S02]  /*1200*/  IADD3 R11, PT, PT, -R10, R11, RZ ;  /* 0x0000000b0a0b7210 */ /* 0x000fe40007ffe1ff */
[----:B------:R-:W-:Y:S02]  /*1210*/  IADD3 R10, PT, PT, R14, -0x7f, RZ ;  /* 0xffffff810e0a7810 */ /* 0x000fe40007ffe0ff */
[----:B------:R-:W0:Y:S01]  /*1220*/  MUFU.RCP R12, R11 ;  /* 0x0000000b000c7308 */ /* 0x000e220000001000 */
[----:B------:R-:W-:Y:S02]  /*1230*/  FADD.FTZ R13, -R11, -RZ ;  /* 0x800000ff0b0d7221 */ /* 0x000fe40000010100 */
[C---:B------:R-:W-:Y:S01]  /*1240*/  IMAD R2, R10.reuse, -0x800000, R2 ;  /* 0xff8000000a027824 */ /* 0x040fe200078e0202 */
[----:B------:R-:W-:-:S05]  /*1250*/  IADD3 R10, PT, PT, R10, 0x7f, -R9 ;  /* 0x0000007f0a0a7810 */ /* 0x000fca0007ffe809 */
[----:B------:R-:W-:Y:S02]  /*1260*/  IMAD.IADD R10, R10, 0x1, R7 ;  /* 0x000000010a0a7824 */ /* 0x000fe400078e0207 */
[----:B0-----:R-:W-:-:S04]  /*1270*/  FFMA R15, R12, R13, 1 ;  /* 0x3f8000000c0f7423 */ /* 0x001fc8000000000d */
[----:B------:R-:W-:-:S04]  /*1280*/  FFMA R17, R12, R15, R12 ;  /* 0x0000000f0c117223 */ /* 0x000fc8000000000c */
[----:B------:R-:W-:-:S04]  /*1290*/  FFMA R12, R2, R17, RZ ;  /* 0x00000011020c7223 */ /* 0x000fc800000000ff */
[----:B------:R-:W-:-:S04]  /*12a0*/  FFMA R15, R13, R12, R2 ;  /* 0x0000000c0d0f7223 */ /* 0x000fc80000000002 */
[----:B------:R-:W-:-:S04]  /*12b0*/  FFMA R12, R17, R15, R12 ;  /* 0x0000000f110c7223 */ /* 0x000fc8000000000c */
[----:B------:R-:W-:-:S04]  /*12c0*/  FFMA R13, R13, R12, R2 ;  /* 0x0000000c0d0d7223 */ /* 0x000fc80000000002 */
[----:B------:R-:W-:-:S05]  /*12d0*/  FFMA R2, R17, R13, R12 ;  /* 0x0000000d11027223 */ /* 0x000fca000000000c */
[----:B------:R-:W-:-:S04]  /*12e0*/  SHF.R.U32.HI R9, RZ, 0x17, R2 ;  /* 0x00000017ff097819 */ /* 0x000fc80000011602 */
[----:B------:R-:W-:-:S04]  /*12f0*/  LOP3.LUT R9, R9, 0xff, RZ, 0xc0, !PT ;  /* 0x000000ff09097812 */ /* 0x000fc800078ec0ff */
[----:B------:R-:W-:-:S04]  /*1300*/  IADD3 R11, PT, PT, R9, R10, RZ ;  /* 0x0000000a090b7210 */ /* 0x000fc80007ffe0ff */
[----:B------:R-:W-:-:S04]  /*1310*/  IADD3 R7, PT, PT, R11, -0x1, RZ ;  /* 0xffffffff0b077810 */ /* 0x000fc80007ffe0ff */
[----:B------:R-:W-:-:S13]  /*1320*/  ISETP.GE.U32.AND P0, PT, R7, 0xfe, PT ;  /* 0x000000fe0700780c */ /* 0x000fda0003f06070 */
[----:B------:R-:W-:Y:S05]  /*1330*/  @!P0 BRA `(.L_x_23) ;  /* 0x0000000000808947 */ /* 0x000fea0003800000 */
[----:B------:R-:W-:-:S13]  /*1340*/  ISETP.GT.AND P0, PT, R11, 0xfe, PT ;  /* 0x000000fe0b00780c */ /* 0x000fda0003f04270 */
[----:B------:R-:W-:Y:S05]  /*1350*/  @P0 BRA `(.L_x_24) ;  /* 0x00000000006c0947 */ /* 0x000fea0003800000 */
[----:B------:R-:W-:-:S13]  /*1360*/  ISETP.GE.AND P0, PT, R11, 0x1, PT ;  /* 0x000000010b00780c */ /* 0x000fda0003f06270 */
[----:B------:R-:W-:Y:S05]  /*1370*/  @P0 BRA `(.L_x_25) ;  /* 0x0000000000740947 */ /* 0x000fea0003800000 */
[----:B------:R-:W-:Y:S02]  /*1380*/  ISETP.GE.AND P0, PT, R11, -0x18, PT ;  /* 0xffffffe80b00780c */ /* 0x000fe40003f06270 */
[----:B------:R-:W-:-:S11]  /*1390*/  LOP3.LUT R2, R2, 0x80000000, RZ, 0xc0, !PT ;  /* 0x8000000002027812 */ /* 0x000fd600078ec0ff */
[----:B------:R-:W-:Y:S05]  /*13a0*/  @!P0 BRA `(.L_x_25) ;  /* 0x0000000000688947 */ /* 0x000fea0003800000 */
[CCC-:B------:R-:W-:Y:S01]  /*13b0*/  FFMA.RZ R7, R17.reuse, R13.reuse, R12.reuse ;  /* 0x0000000d11077223 */ /* 0x1c0fe2000000c00c */
[-CC-:B------:R-:W-:Y:S01]  /*13c0*/  FFMA.RM R10, R17, R13.reuse, R12.reuse ;  /* 0x0000000d110a7223 */ /* 0x180fe2000000400c */
[C---:B------:R-:W-:Y:S02]  /*13d0*/  ISETP.NE.AND P2, PT, R11.reuse, RZ, PT ;  /* 0x000000ff0b00720c */ /* 0x040fe40003f45270 */
[----:B------:R-:W-:Y:S02]  /*13e0*/  ISETP.NE.AND P1, PT, R11, RZ, PT ;  /* 0x000000ff0b00720c */ /* 0x000fe40003f25270 */
[----:B------:R-:W-:Y:S01]  /*13f0*/  LOP3.LUT R9, R7, 0x7fffff, RZ, 0xc0, !PT ;  /* 0x007fffff07097812 */ /* 0x000fe200078ec0ff */
[----:B------:R-:W-:Y:S01]  /*1400*/  FFMA.RP R7, R17, R13, R12 ;  /* 0x0000000d11077223 */ /* 0x000fe2000000800c */
[C---:B------:R-:W-:Y:S01]  /*1410*/  VIADD R12, R11.reuse, 0x20 ;  /* 0x000000200b0c7836 */ /* 0x040fe20000000000 */
[----:B------:R-:W-:Y:S02]  /*1420*/  IADD3 R11, PT, PT, -R11, RZ, RZ ;  /* 0x000000ff0b0b7210 */ /* 0x000fe40007ffe1ff */
[----:B------:R-:W-:-:S02]  /*1430*/  LOP3.LUT R9, R9, 0x800000, RZ, 0xfc, !PT ;  /* 0x0080000009097812 */ /* 0x000fc400078efcff */
[----:B------:R-:W-:Y:S02]  /*1440*/  FSETP.NEU.FTZ.AND P0, PT, R7, R10, PT ;  /* 0x0000000a0700720b */ /* 0x000fe40003f1d000 */
[----:B------:R-:W-:Y:S02]  /*1450*/  SHF.L.U32 R12, R9, R12, RZ ;  /* 0x0000000c090c7219 */ /* 0x000fe400000006ff */
[----:B------:R-:W-:Y:S02]  /*1460*/  SEL R10, R11, RZ, P2 ;  /* 0x000000ff0b0a7207 */ /* 0x000fe40001000000 */
[----:B------:R-:W-:Y:S02]  /*1470*/  ISETP.NE.AND P1, PT, R12, RZ, P1 ;  /* 0x000000ff0c00720c */ /* 0x000fe40000f25270 */
[----:B------:R-:W-:Y:S02]  /*1480*/  SHF.R.U32.HI R10, RZ, R10, R9 ;  /* 0x0000000aff0a7219 */ /* 0x000fe40000011609 */
[----:B------:R-:W-:-:S02]  /*1490*/  PLOP3.LUT P0, PT, P0, P1, PT, 0xf8, 0x8f ;  /* 0x00000000008f781c */ /* 0x000fc40000703f70 */
[----:B------:R-:W-:Y:S02]  /*14a0*/  SHF.R.U32.HI R12, RZ, 0x1, R10 ;  /* 0x00000001ff0c7819 */ /* 0x000fe4000001160a */
[----:B------:R-:W-:-:S04]  /*14b0*/  SEL R7, RZ, 0x1, !P0 ;  /* 0x00000001ff077807 */ /* 0x000fc80004000000 */
[----:B------:R-:W-:-:S04]  /*14c0*/  LOP3.LUT R7, R7, 0x1, R12, 0xf8, !PT ;  /* 0x0000000107077812 */ /* 0x000fc800078ef80c */
[----:B------:R-:W-:-:S04]  /*14d0*/  LOP3.LUT R7, R7, R10, RZ, 0xc0, !PT ;  /* 0x0000000a07077212 */ /* 0x000fc800078ec0ff */
[----:B------:R-:W-:-:S04]  /*14e0*/  IADD3 R7, PT, PT, R12, R7, RZ ;  /* 0x000000070c077210 */ /* 0x000fc80007ffe0ff */
[----:B------:R-:W-:Y:S01]  /*14f0*/  LOP3.LUT R2, R7, R2, RZ, 0xfc, !PT ;  /* 0x0000000207027212 */ /* 0x000fe200078efcff */
[----:B------:R-:W-:Y:S06]  /*1500*/  BRA `(.L_x_25) ;  /* 0x0000000000107947 */ /* 0x000fec0003800000 */
.L_x_24:
[----:B------:R-:W-:-:S04]  /*1510*/  LOP3.LUT R2, R2, 0x80000000, RZ, 0xc0, !PT ;  /* 0x8000000002027812 */ /* 0x000fc800078ec0ff */
[----:B------:R-:W-:Y:S01]  /*1520*/  LOP3.LUT R2, R2, 0x7f800000, RZ, 0xfc, !PT ;  /* 0x7f80000002027812 */ /* 0x000fe200078efcff */
[----:B------:R-:W-:Y:S06]  /*1530*/  BRA `(.L_x_25) ;  /* 0x0000000000047947 */ /* 0x000fec0003800000 */
.L_x_23:
[----:B------:R-:W-:-:S07]  /*1540*/  IMAD R2, R10, 0x800000, R2 ;  /* 0x008000000a027824 */ /* 0x000fce00078e0202 */
.L_x_25:
[----:B------:R-:W-:Y:S05]  /*1550*/  BSYNC.RECONVERGENT B3 ;  /* 0x0000000000037941 */ /* 0x000fea0003800200 */
.L_x_22:
[----:B------:R-:W-:Y:S05]  /*1560*/  BRA `(.L_x_26) ;  /* 0x0000000000207947 */ /* 0x000fea0003800000 */
.L_x_21:
[----:B------:R-:W-:-:S04]  /*1570*/  LOP3.LUT R2, R11, 0x80000000, R2, 0x48, !PT ;  /* 0x800000000b027812 */ /* 0x000fc800078e4802 */
[----:B------:R-:W-:Y:S01]  /*1580*/  LOP3.LUT R2, R2, 0x7f800000, RZ, 0xfc, !PT ;  /* 0x7f80000002027812 */ /* 0x000fe200078efcff */
[----:B------:R-:W-:Y:S06]  /*1590*/  BRA `(.L_x_26) ;  /* 0x0000000000147947 */ /* 0x000fec0003800000 */
.L_x_20:
[----:B------:R-:W-:Y:S01]  /*15a0*/  LOP3.LUT R2, R11, 0x80000000, R2, 0x48, !PT ;  /* 0x800000000b027812 */ /* 0x000fe200078e4802 */
[----:B------:R-:W-:Y:S06]  /*15b0*/  BRA `(.L_x_26) ;  /* 0x00000000000c7947 */ /* 0x000fec0003800000 */
.L_x_19:
[----:B------:R-:W0:Y:S01]  /*15c0*/  MUFU.RSQ R2, -QNAN ;  /* 0xffc0000000027908 */ /* 0x000e220000001400 */
[----:B------:R-:W-:Y:S05]  /*15d0*/  BRA `(.L_x_26) ;  /* 0x0000000000047947 */ /* 0x000fea0003800000 */
.L_x_18:
[----:B------:R-:W-:-:S07]  /*15e0*/  FADD.FTZ R2, R2, R5 ;  /* 0x0000000502027221 */ /* 0x000fce0000010000 */
.L_x_26:
[----:B------:R-:W-:Y:S05]  /*15f0*/  BSYNC.RECONVERGENT B2 ;  /* 0x0000000000027941 */ /* 0x000fea0003800200 */
.L_x_16:
[----:B------:R-:W-:Y:S01]  /*1600*/  HFMA2 R9, -RZ, RZ, 0, 0 ;  /* 0x00000000ff097431 */ /* 0x000fe200000001ff */
[----:B0-----:R-:W-:-:S03]  /*1610*/  MOV R7, R2 ;  /* 0x0000000200077202 */ /* 0x001fc60000000f00 */
[----:B------:R-:W-:Y:S05]  /*1620*/  RET.REL.NODEC R8 `(_Z14softmax_gpu_v1ILi1024EfEvPT0_S1_i) ;  /* 0xffffffe808747950 */ /* 0x000fea0003c3ffff */
.L_x_27:
[----:B------:R-:W-:-:S00]  /*1630*/  BRA `(.L_x_27) ;  /* 0xfffffffc00fc7947 */ /* 0x000fc0000383ffff */
[----:B------:R-:W-:-:S00]  /*1640*/  NOP ;  /* 0x0000000000007918 */ /* 0x000fc00000000000 */
        /* <DEDUP_REMOVED lines=11> */
.L_x_28:


//--------------------- .nv.shared._Z14softmax_gpu_v1ILi1024EfEvPT0_S1_i --------------------------
	.section	.nv.shared._Z14softmax_gpu_v1ILi1024EfEvPT0_S1_i,"aw",@nobits
	.sectionflags	@""
	.align	4
.nv.shared._Z14softmax_gpu_v1ILi1024EfEvPT0_S1_i:
	.zero		5128


//--------------------- .nv.shared.reserved.0     --------------------------
	.section	.nv.shared.reserved.0,"aw",@nobits
	.weak		__nv_reservedSMEM_offset_0_alias
	.size		__nv_reservedSMEM_offset_0_alias, 0, 64
	.other		__nv_reservedSMEM_offset_0_alias,@"STO_CUDA_RESERVED_SHARED STV_DEFAULT"
__nv_reservedSMEM_offset_0_alias:
	.zero		0
	.zero		64


//--------------------- .nv.constant0._Z14softmax_gpu_v1ILi1024EfEvPT0_S1_i --------------------------
	.section	.nv.constant0._Z14softmax_gpu_v1ILi1024EfEvPT0_S1_i,"a",@progbits
	.sectionflags	@""
	.align	4
.nv.constant0._Z14softmax_gpu_v1ILi1024EfEvPT0_S1_i:
	.zero		916


//--------------------- SYMBOLS --------------------------

	.type		.nv.reservedSmem.offset0,@object
	.size		.nv.reservedSmem.offset0,0x4
	.type		.nv.reservedSmem.cap,@object
	.size		.nv.reservedSmem.cap,0x4
